//
// Generated by NVIDIA NVVM Compiler
//
// Compiler Build ID: CL-36424714
// Cuda compilation tools, release 13.0, V13.0.88
// Based on NVVM 20.0.0
//

.version 9.0
.target sm_100
.address_size 64

	// .globl	_Z18scale10x5_no_checkPKfPfi

.visible .entry _Z18scale10x5_no_checkPKfPfi(
	.param .u64 .ptr .align 1 _Z18scale10x5_no_checkPKfPfi_param_0,
	.param .u64 .ptr .align 1 _Z18scale10x5_no_checkPKfPfi_param_1,
	.param .u32 _Z18scale10x5_no_checkPKfPfi_param_2
)
{
	.reg .b32 	%r<5>;
	.reg .b32 	%f<3>;
	.reg .b64 	%rd<8>;

	ld.param.u64 	%rd1, [_Z18scale10x5_no_checkPKfPfi_param_0];
	ld.param.u64 	%rd2, [_Z18scale10x5_no_checkPKfPfi_param_1];
	cvta.to.global.u64 	%rd3, %rd2;
	cvta.to.global.u64 	%rd4, %rd1;
	mov.u32 	%r1, %ctaid.x;
	mov.u32 	%r2, %ntid.x;
	mov.u32 	%r3, %tid.x;
	mad.lo.s32 	%r4, %r1, %r2, %r3;
	mul.wide.s32 	%rd5, %r4, 4;
	add.s64 	%rd6, %rd4, %rd5;
	ld.global.f32 	%f1, [%rd6];
	fma.rn.f32 	%f2, %f1, 0f41200000, 0f40A00000;
	add.s64 	%rd7, %rd3, %rd5;
	st.global.f32 	[%rd7], %f2;
	ret;

}
	// .globl	_Z17scale10x5_checkedPKfPfi
.visible .entry _Z17scale10x5_checkedPKfPfi(
	.param .u64 .ptr .align 1 _Z17scale10x5_checkedPKfPfi_param_0,
	.param .u64 .ptr .align 1 _Z17scale10x5_checkedPKfPfi_param_1,
	.param .u32 _Z17scale10x5_checkedPKfPfi_param_2
)
{
	.reg .pred 	%p<2>;
	.reg .b32 	%r<6>;
	.reg .b32 	%f<3>;
	.reg .b64 	%rd<8>;

	ld.param.u64 	%rd1, [_Z17scale10x5_checkedPKfPfi_param_0];
	ld.param.u64 	%rd2, [_Z17scale10x5_checkedPKfPfi_param_1];
	ld.param.u32 	%r2, [_Z17scale10x5_checkedPKfPfi_param_2];
	mov.u32 	%r3, %ctaid.x;
	mov.u32 	%r4, %ntid.x;
	mov.u32 	%r5, %tid.x;
	mad.lo.s32 	%r1, %r3, %r4, %r5;
	setp.ge.s32 	%p1, %r1, %r2;
	@%p1 bra 	$L__BB1_2;
	cvta.to.global.u64 	%rd3, %rd1;
	cvta.to.global.u64 	%rd4, %rd2;
	mul.wide.s32 	%rd5, %r1, 4;
	add.s64 	%rd6, %rd3, %rd5;
	ld.global.f32 	%f1, [%rd6];
	fma.rn.f32 	%f2, %f1, 0f41200000, 0f40A00000;
	add.s64 	%rd7, %rd4, %rd5;
	st.global.f32 	[%rd7], %f2;
$L__BB1_2:
	ret;

}


// ===== COMPILED SASS (sm_100) =====

	.target	sm_100

	.elftype	@"ET_EXEC"


//--------------------- .note.nv.tkinfo           --------------------------
	.section	.note.nv.tkinfo,"",@"SHT_NOTE"
	.sectionflags	@"SHF_NOTE_NV_TKINFO"
	.tkinfo
        /*0018*/ 	.word	0x00000002
        /*0030*/ 	.string	""
        /*0030*/ 	.string	"ptxas"
        /*0030*/ 	.string	"Cuda compilation tools, release 13.0, V13.0.88"
        /*0030*/ 	.string	"Build cuda_13.0.r13.0/compiler.36424714_0"
        /*0030*/ 	.string	"-arch sm_100 -m 64 "



//--------------------- .note.nv.cuinfo           --------------------------
	.section	.note.nv.cuinfo,"",@"SHT_NOTE"
	.sectionflags	@"SHF_NOTE_NV_CUINFO"
        /*0018*/ 	.short	0x0002
        /*001a*/ 	.short	0x0064
        /*001c*/ 	.short	0x0082
	.zero		2


//--------------------- .nv.info                  --------------------------
	.section	.nv.info,"",@"SHT_CUDA_INFO"
	.align	4


	//----- nvinfo : EIATTR_REGCOUNT
	.align		4
        /*0000*/ 	.byte	0x04, 0x2f
        /*0002*/ 	.short	(.L_1 - .L_0)
	.align		4
.L_0:
        /*0004*/ 	.word	index@(_Z18scale10x5_no_checkPKfPfi)
        /*0008*/ 	.word	0x0000000c


	//----- nvinfo : EIATTR_FRAME_SIZE
	.align		4
.L_1:
        /*000c*/ 	.byte	0x04, 0x11
        /*000e*/ 	.short	(.L_3 - .L_2)
	.align		4
.L_2:
        /*0010*/ 	.word	index@(_Z18scale10x5_no_checkPKfPfi)
        /*0014*/ 	.word	0x00000000


	//----- nvinfo : EIATTR_REGCOUNT
	.align		4
.L_3:
        /*0018*/ 	.byte	0x04, 0x2f
        /*001a*/ 	.short	(.L_5 - .L_4)
	.align		4
.L_4:
        /*001c*/ 	.word	index@(_Z17scale10x5_checkedPKfPfi)
        /*0020*/ 	.word	0x0000000c


	//----- nvinfo : EIATTR_FRAME_SIZE
	.align		4
.L_5:
        /*0024*/ 	.byte	0x04, 0x11
        /*0026*/ 	.short	(.L_7 - .L_6)
	.align		4
.L_6:
        /*0028*/ 	.word	index@(_Z17scale10x5_checkedPKfPfi)
        /*002c*/ 	.word	0x00000000


	//----- nvinfo : EIATTR_MIN_STACK_SIZE
	.align		4
.L_7:
        /*0030*/ 	.byte	0x04, 0x12
        /*0032*/ 	.short	(.L_9 - .L_8)
	.align		4
.L_8:
        /*0034*/ 	.word	index@(_Z17scale10x5_checkedPKfPfi)
        /*0038*/ 	.word	0x00000000


	//----- nvinfo : EIATTR_MIN_STACK_SIZE
	.align		4
.L_9:
        /*003c*/ 	.byte	0x04, 0x12
        /*003e*/ 	.short	(.L_11 - .L_10)
	.align		4
.L_10:
        /*0040*/ 	.word	index@(_Z18scale10x5_no_checkPKfPfi)
        /*0044*/ 	.word	0x00000000
.L_11:


//--------------------- .nv.compat                --------------------------
	.section	.nv.compat,"",@"SHT_CUDA_COMPAT_INFO"
	.align	4
        /*0000*/ 	.byte	0x02, 0x09, 0x00, 0x00, 0x02, 0x02, 0x01, 0x00, 0x02, 0x05, 0x05, 0x00, 0x03, 0x07, 0x01, 0x01
        /*0010*/ 	.byte	0x02, 0x03, 0x00, 0x00, 0x02, 0x06, 0x01, 0x00, 0x04, 0x0b, 0x08, 0x00, 0x09, 0x00, 0x00, 0x00
        /*0020*/ 	.byte	0x00, 0x00, 0x00, 0x00


//--------------------- .nv.info._Z17scale10x5_checkedPKfPfi --------------------------
	.section	.nv.info._Z17scale10x5_checkedPKfPfi,"",@"SHT_CUDA_INFO"
	.sectionflags	@""
	.align	4


	//----- nvinfo : EIATTR_CUDA_API_VERSION
	.align		4
        /*0000*/ 	.byte	0x04, 0x37
        /*0002*/ 	.short	(.L_13 - .L_12)
.L_12:
        /*0004*/ 	.word	0x00000082


	//----- nvinfo : EIATTR_KPARAM_INFO
	.align		4
.L_13:
        /*0008*/ 	.byte	0x04, 0x17
        /*000a*/ 	.short	(.L_15 - .L_14)
.L_14:
        /*000c*/ 	.word	0x00000000
        /*0010*/ 	.short	0x0002
        /*0012*/ 	.short	0x0010
        /*0014*/ 	.byte	0x00, 0xf0, 0x11, 0x00


	//----- nvinfo : EIATTR_KPARAM_INFO
	.align		4
.L_15:
        /*0018*/ 	.byte	0x04, 0x17
        /*001a*/ 	.short	(.L_17 - .L_16)
.L_16:
        /*001c*/ 	.word	0x00000000
        /*0020*/ 	.short	0x0001
        /*0022*/ 	.short	0x0008
        /*0024*/ 	.byte	0x00, 0xf5, 0x21, 0x00


	//----- nvinfo : EIATTR_KPARAM_INFO
	.align		4
.L_17:
        /*0028*/ 	.byte	0x04, 0x17
        /*002a*/ 	.short	(.L_19 - .L_18)
.L_18:
        /*002c*/ 	.word	0x00000000
        /*0030*/ 	.short	0x0000
        /*0032*/ 	.short	0x0000
        /*0034*/ 	.byte	0x00, 0xf5, 0x21, 0x00


	//----- nvinfo : EIATTR_SPARSE_MMA_MASK
	.align		4
.L_19:
        /*0038*/ 	.byte	0x03, 0x50
        /*003a*/ 	.short	0x0000


	//----- nvinfo : EIATTR_MAXREG_COUNT
	.align		4
        /*003c*/ 	.byte	0x03, 0x1b
        /*003e*/ 	.short	0x00ff


	//----- nvinfo : EIATTR_MERCURY_ISA_VERSION
	.align		4
        /*0040*/ 	.byte	0x03, 0x5f
        /*0042*/ 	.short	0x0101


	//----- nvinfo : EIATTR_VRC_CTA_INIT_COUNT
	.align		4
        /*0044*/ 	.byte	0x02, 0x4a
	.zero		1
	.zero		1


	//----- nvinfo : EIATTR_EXIT_INSTR_OFFSETS
	.align		4
        /*0048*/ 	.byte	0x04, 0x1c
        /*004a*/ 	.short	(.L_21 - .L_20)


	//   ....[0]....
.L_20:
        /*004c*/ 	.word	0x00000070


	//   ....[1]....
        /*0050*/ 	.word	0x00000110


	//----- nvinfo : EIATTR_CBANK_PARAM_SIZE
	.align		4
.L_21:
        /*0054*/ 	.byte	0x03, 0x19
        /*0056*/ 	.short	0x0014


	//----- nvinfo : EIATTR_PARAM_CBANK
	.align		4
        /*0058*/ 	.byte	0x04, 0x0a
        /*005a*/ 	.short	(.L_23 - .L_22)
	.align		4
.L_22:
        /*005c*/ 	.word	index@(.nv.constant0._Z17scale10x5_checkedPKfPfi)
        /*0060*/ 	.short	0x0380
        /*0062*/ 	.short	0x0014


	//----- nvinfo : EIATTR_SW_WAR
	.align		4
.L_23:
        /*0064*/ 	.byte	0x04, 0x36
        /*0066*/ 	.short	(.L_25 - .L_24)
.L_24:
        /*0068*/ 	.word	0x00000008
.L_25:


//--------------------- .nv.info._Z18scale10x5_no_checkPKfPfi --------------------------
	.section	.nv.info._Z18scale10x5_no_checkPKfPfi,"",@"SHT_CUDA_INFO"
	.sectionflags	@""
	.align	4


	//----- nvinfo : EIATTR_CUDA_API_VERSION
	.align		4
        /*0000*/ 	.byte	0x04, 0x37
        /*0002*/ 	.short	(.L_27 - .L_26)
.L_26:
        /*0004*/ 	.word	0x00000082


	//----- nvinfo : EIATTR_KPARAM_INFO
	.align		4
.L_27:
        /*0008*/ 	.byte	0x04, 0x17
        /*000a*/ 	.short	(.L_29 - .L_28)
.L_28:
        /*000c*/ 	.word	0x00000000
        /*0010*/ 	.short	0x0002
        /*0012*/ 	.short	0x0010
        /*0014*/ 	.byte	0x00, 0xf0, 0x11, 0x00


	//----- nvinfo : EIATTR_KPARAM_INFO
	.align		4
.L_29:
        /*0018*/ 	.byte	0x04, 0x17
        /*001a*/ 	.short	(.L_31 - .L_30)
.L_30:
        /*001c*/ 	.word	0x00000000
        /*0020*/ 	.short	0x0001
        /*0022*/ 	.short	0x0008
        /*0024*/ 	.byte	0x00, 0xf5, 0x21, 0x00


	//----- nvinfo : EIATTR_KPARAM_INFO
	.align		4
.L_31:
        /*0028*/ 	.byte	0x04, 0x17
        /*002a*/ 	.short	(.L_33 - .L_32)
.L_32:
        /*002c*/ 	.word	0x00000000
        /*0030*/ 	.short	0x0000
        /*0032*/ 	.short	0x0000
        /*0034*/ 	.byte	0x00, 0xf5, 0x21, 0x00


	//----- nvinfo : EIATTR_SPARSE_MMA_MASK
	.align		4
.L_33:
        /*0038*/ 	.byte	0x03, 0x50
        /*003a*/ 	.short	0x0000


	//----- nvinfo : EIATTR_MAXREG_COUNT
	.align		4
        /*003c*/ 	.byte	0x03, 0x1b
        /*003e*/ 	.short	0x00ff


	//----- nvinfo : EIATTR_MERCURY_ISA_VERSION
	.align		4
        /*0040*/ 	.byte	0x03, 0x5f
        /*0042*/ 	.short	0x0101


	//----- nvinfo : EIATTR_VRC_CTA_INIT_COUNT
	.align		4
        /*0044*/ 	.byte	0x02, 0x4a
	.zero		1
	.zero		1


	//----- nvinfo : EIATTR_EXIT_INSTR_OFFSETS
	.align		4
        /*0048*/ 	.byte	0x04, 0x1c
        /*004a*/ 	.short	(.L_35 - .L_34)


	//   ....[0]....
.L_34:
        /*004c*/ 	.word	0x000000e0


	//----- nvinfo : EIATTR_CBANK_PARAM_SIZE
	.align		4
.L_35:
        /*0050*/ 	.byte	0x03, 0x19
        /*0052*/ 	.short	0x0014


	//----- nvinfo : EIATTR_PARAM_CBANK
	.align		4
        /*0054*/ 	.byte	0x04, 0x0a
        /*0056*/ 	.short	(.L_37 - .L_36)
	.align		4
.L_36:
        /*0058*/ 	.word	index@(.nv.constant0._Z18scale10x5_no_checkPKfPfi)
        /*005c*/ 	.short	0x0380
        /*005e*/ 	.short	0x0014


	//----- nvinfo : EIATTR_SW_WAR
	.align		4
.L_37:
        /*0060*/ 	.byte	0x04, 0x36
        /*0062*/ 	.short	(.L_39 - .L_38)
.L_38:
        /*0064*/ 	.word	0x00000008
.L_39:


//--------------------- .nv.callgraph             --------------------------
	.section	.nv.callgraph,"",@"SHT_CUDA_CALLGRAPH"
	.align	4
	.sectionentsize	8
	.align		4
        /*0000*/ 	.word	0x00000000
	.align		4
        /*0004*/ 	.word	0xffffffff
	.align		4
        /*0008*/ 	.word	0x00000000
	.align		4
        /*000c*/ 	.word	0xfffffffe
	.align		4
        /*0010*/ 	.word	0x00000000
	.align		4
        /*0014*/ 	.word	0xfffffffd
	.align		4
        /*0018*/ 	.word	0x00000000
	.align		4
        /*001c*/ 	.word	0xfffffffc


//--------------------- .text._Z17scale10x5_checkedPKfPfi --------------------------
	.section	.text._Z17scale10x5_checkedPKfPfi,"ax",@progbits
	.align	128
        .global         _Z17scale10x5_checkedPKfPfi
        .type           _Z17scale10x5_checkedPKfPfi,@function
        .size           _Z17scale10x5_checkedPKfPfi,(.L_x_2 - _Z17scale10x5_checkedPKfPfi)
        .other          _Z17scale10x5_checkedPKfPfi,@"STO_CUDA_ENTRY STV_DEFAULT"
_Z17scale10x5_checkedPKfPfi:
.text._Z17scale10x5_checkedPKfPfi:
[----:B------:R-:W-:Y:S01]  /*0000*/  LDC R1, c[0x0][0x37c] ;  /* 0x0000df00ff017b82 */ /* 0x000fe20000000800 */
[----:B------:R-:W0:Y:S07]  /*0010*/  S2R R0, SR_TID.X ;  /* 0x0000000000007919 */ /* 0x000e2e0000002100 */
[----:B------:R-:W0:Y:S01]  /*0020*/  S2UR UR4, SR_CTAID.X ;  /* 0x00000000000479c3 */ /* 0x000e220000002500 */
[----:B------:R-:W1:Y:S07]  /*0030*/  LDCU UR5, c[0x0][0x390] ;  /* 0x00007200ff0577ac */ /* 0x000e6e0008000800 */
[----:B------:R-:W0:Y:S02]  /*0040*/  LDC R7, c[0x0][0x360] ;  /* 0x0000d800ff077b82 */ /* 0x000e240000000800 */
[----:B0-----:R-:W-:-:S05]  /*0050*/  IMAD R7, R7, UR4, R0 ;  /* 0x0000000407077c24 */ /* 0x001fca000f8e0200 */
[----:B-1----:R-:W-:-:S13]  /*0060*/  ISETP.GE.AND P0, PT, R7, UR5, PT ;  /* 0x0000000507007c0c */ /* 0x002fda000bf06270 */
[----:B------:R-:W-:Y:S05]  /*0070*/  @P0 EXIT ;  /* 0x000000000000094d */ /* 0x000fea0003800000 */
[----:B------:R-:W0:Y:S01]  /*0080*/  LDC.64 R2, c[0x0][0x380] ;  /* 0x0000e000ff027b82 */ /* 0x000e220000000a00 */
[----:B------:R-:W1:Y:S07]  /*0090*/  LDCU.64 UR4, c[0x0][0x358] ;  /* 0x00006b00ff0477ac */ /* 0x000e6e0008000a00 */
[----:B------:R-:W2:Y:S01]  /*00a0*/  LDC.64 R4, c[0x0][0x388] ;  /* 0x0000e200ff047b82 */ /* 0x000ea20000000a00 */
[----:B0-----:R-:W-:-:S06]  /*00b0*/  IMAD.WIDE R2, R7, 0x4, R2 ;  /* 0x0000000407027825 */ /* 0x001fcc00078e0202 */
[----:B-1----:R-:W3:Y:S01]  /*00c0*/  LDG.E R2, desc[UR4][R2.64] ;  /* 0x0000000402027981 */ /* 0x002ee2000c1e1900 */
[----:B------:R-:W-:Y:S02]  /*00d0*/  HFMA2 R9, -RZ, RZ, 2.5625, 0 ;  /* 0x41200000ff097431 */ /* 0x000fe400000001ff */
[----:B--2---:R-:W-:-:S04]  /*00e0*/  IMAD.WIDE R4, R7, 0x4, R4 ;  /* 0x0000000407047825 */ /* 0x004fc800078e0204 */
[----:B---3--:R-:W-:-:S05]  /*00f0*/  FFMA R7, R2, R9, 5 ;  /* 0x40a0000002077423 */ /* 0x008fca0000000009 */
[----:B------:R-:W-:Y:S01]  /*0100*/  STG.E desc[UR4][R4.64], R7 ;  /* 0x0000000704007986 */ /* 0x000fe2000c101904 */
[----:B------:R-:W-:Y:S05]  /*0110*/  EXIT ;  /* 0x000000000000794d */ /* 0x000fea0003800000 */
.L_x_0:
[----:B------:R-:W-:-:S00]  /*0120*/  BRA `(.L_x_0) ;  /* 0xfffffffc00fc7947 */ /* 0x000fc0000383ffff */
[----:B------:R-:W-:-:S00]  /*0130*/  NOP ;  /* 0x0000000000007918 */ /* 0x000fc00000000000 */
        /* <DEDUP_REMOVED lines=12> */
.L_x_2:


//--------------------- .text._Z18scale10x5_no_checkPKfPfi --------------------------
	.section	.text._Z18scale10x5_no_checkPKfPfi,"ax",@progbits
	.align	128
        .global         _Z18scale10x5_no_checkPKfPfi
        .type           _Z18scale10x5_no_checkPKfPfi,@function
        .size           _Z18scale10x5_no_checkPKfPfi,(.L_x_3 - _Z18scale10x5_no_checkPKfPfi)
        .other          _Z18scale10x5_no_checkPKfPfi,@"STO_CUDA_ENTRY STV_DEFAULT"
_Z18scale10x5_no_checkPKfPfi:
.text._Z18scale10x5_no_checkPKfPfi:
[----:B------:R-:W-:Y:S01]  /*0000*/  LDC R1, c[0x0][0x37c] ;  /* 0x0000df00ff017b82 */ /* 0x000fe20000000800 */
[----:B------:R-:W0:Y:S07]  /*0010*/  S2R R0, SR_TID.X ;  /* 0x0000000000007919 */ /* 0x000e2e0000002100 */
[----:B------:R-:W0:Y:S01]  /*0020*/  S2UR UR6, SR_CTAID.X ;  /* 0x00000000000679c3 */ /* 0x000e220000002500 */
[----:B------:R-:W1:Y:S07]  /*0030*/  LDCU.64 UR4, c[0x0][0x358] ;  /* 0x00006b00ff0477ac */ /* 0x000e6e0008000a00 */
[----:B------:R-:W0:Y:S08]  /*0040*/  LDC R7, c[0x0][0x360] ;  /* 0x0000d800ff077b82 */ /* 0x000e300000000800 */
[----:B------:R-:W2:Y:S08]  /*0050*/  LDC.64 R2, c[0x0][0x380] ;  /* 0x0000e000ff027b82 */ /* 0x000eb00000000a00 */
[----:B------:R-:W3:Y:S01]  /*0060*/  LDC.64 R4, c[0x0][0x388] ;  /* 0x0000e200ff047b82 */ /* 0x000ee20000000a00 */
[----:B0-----:R-:W-:-:S04]  /*0070*/  IMAD R7, R7, UR6, R0 ;  /* 0x0000000607077c24 */ /* 0x001fc8000f8e0200 */
[----:B--2---:R-:W-:-:S06]  /*0080*/  IMAD.WIDE R2, R7, 0x4, R2 ;  /* 0x0000000407027825 */ /* 0x004fcc00078e0202 */
[----:B-1----:R-:W2:Y:S01]  /*0090*/  LDG.E R2, desc[UR4][R2.64] ;  /* 0x0000000402027981 */ /* 0x002ea2000c1e1900 */
[----:B------:R-:W-:Y:S02]  /*00a0*/  HFMA2 R9, -RZ, RZ, 2.5625, 0 ;  /* 0x41200000ff097431 */ /* 0x000fe400000001ff */
[----:B---3--:R-:W-:-:S04]  /*00b0*/  IMAD.WIDE R4, R7, 0x4, R4 ;  /* 0x0000000407047825 */ /* 0x008fc800078e0204 */
[----:B--2---:R-:W-:-:S05]  /*00c0*/  FFMA R7, R2, R9, 5 ;  /* 0x40a0000002077423 */ /* 0x004fca0000000009 */
[----:B------:R-:W-:Y:S01]  /*00d0*/  STG.E desc[UR4][R4.64], R7 ;  /* 0x0000000704007986 */ /* 0x000fe2000c101904 */
[----:B------:R-:W-:Y:S05]  /*00e0*/  EXIT ;  /* 0x000000000000794d */ /* 0x000fea0003800000 */
.L_x_1:
        /* <DEDUP_REMOVED lines=9> */
.L_x_3:


//--------------------- .nv.shared.reserved.0     --------------------------
	.section	.nv.shared.reserved.0,"aw",@nobits
	.weak		__nv_reservedSMEM_offset_0_alias
	.size		__nv_reservedSMEM_offset_0_alias, 0, 64
	.other		__nv_reservedSMEM_offset_0_alias,@"STO_CUDA_RESERVED_SHARED STV_DEFAULT"
__nv_reservedSMEM_offset_0_alias:
	.zero		0
	.zero		64


//--------------------- .nv.constant0._Z17scale10x5_checkedPKfPfi --------------------------
	.section	.nv.constant0._Z17scale10x5_checkedPKfPfi,"a",@progbits
	.sectionflags	@""
	.align	4
.nv.constant0._Z17scale10x5_checkedPKfPfi:
	.zero		916


//--------------------- .nv.constant0._Z18scale10x5_no_checkPKfPfi --------------------------
	.section	.nv.constant0._Z18scale10x5_no_checkPKfPfi,"a",@progbits
	.sectionflags	@""
	.align	4
.nv.constant0._Z18scale10x5_no_checkPKfPfi:
	.zero		916


//--------------------- SYMBOLS --------------------------

	.type		.nv.reservedSmem.offset0,@object
	.size		.nv.reservedSmem.offset0,0x4
